//
// Generated by NVIDIA NVVM Compiler
//
// Compiler Build ID: CL-36424714
// Cuda compilation tools, release 13.0, V13.0.88
// Based on NVVM 20.0.0
//

.version 9.0
.target sm_100
.address_size 64

	// .globl	_Z17sum_global_atomicPKfPfi
.extern .shared .align 16 .b8 s[];

.visible .entry _Z17sum_global_atomicPKfPfi(
	.param .u64 .ptr .align 1 _Z17sum_global_atomicPKfPfi_param_0,
	.param .u64 .ptr .align 1 _Z17sum_global_atomicPKfPfi_param_1,
	.param .u32 _Z17sum_global_atomicPKfPfi_param_2
)
{
	.reg .pred 	%p<2>;
	.reg .b32 	%r<6>;
	.reg .b32 	%f<3>;
	.reg .b64 	%rd<7>;

	ld.param.u64 	%rd1, [_Z17sum_global_atomicPKfPfi_param_0];
	ld.param.u64 	%rd2, [_Z17sum_global_atomicPKfPfi_param_1];
	ld.param.u32 	%r2, [_Z17sum_global_atomicPKfPfi_param_2];
	mov.u32 	%r3, %ctaid.x;
	mov.u32 	%r4, %ntid.x;
	mov.u32 	%r5, %tid.x;
	mad.lo.s32 	%r1, %r3, %r4, %r5;
	setp.ge.s32 	%p1, %r1, %r2;
	@%p1 bra 	$L__BB0_2;
	cvta.to.global.u64 	%rd3, %rd1;
	cvta.to.global.u64 	%rd4, %rd2;
	mul.wide.s32 	%rd5, %r1, 4;
	add.s64 	%rd6, %rd3, %rd5;
	ld.global.f32 	%f1, [%rd6];
	atom.global.add.f32 	%f2, [%rd4], %f1;
$L__BB0_2:
	ret;

}
	// .globl	_Z17sum_shared_reducePKfPfi
.visible .entry _Z17sum_shared_reducePKfPfi(
	.param .u64 .ptr .align 1 _Z17sum_shared_reducePKfPfi_param_0,
	.param .u64 .ptr .align 1 _Z17sum_shared_reducePKfPfi_param_1,
	.param .u32 _Z17sum_shared_reducePKfPfi_param_2
)
{
	.reg .pred 	%p<6>;
	.reg .b32 	%r<14>;
	.reg .b32 	%f<10>;
	.reg .b64 	%rd<7>;

	ld.param.u64 	%rd1, [_Z17sum_shared_reducePKfPfi_param_0];
	ld.param.u64 	%rd2, [_Z17sum_shared_reducePKfPfi_param_1];
	ld.param.u32 	%r7, [_Z17sum_shared_reducePKfPfi_param_2];
	mov.u32 	%r1, %tid.x;
	mov.u32 	%r8, %ctaid.x;
	mov.u32 	%r13, %ntid.x;
	mad.lo.s32 	%r3, %r8, %r13, %r1;
	setp.ge.s32 	%p1, %r3, %r7;
	mov.f32 	%f9, 0f00000000;
	@%p1 bra 	$L__BB1_2;
	cvta.to.global.u64 	%rd3, %rd1;
	mul.wide.s32 	%rd4, %r3, 4;
	add.s64 	%rd5, %rd3, %rd4;
	ld.global.f32 	%f9, [%rd5];
$L__BB1_2:
	shl.b32 	%r9, %r1, 2;
	mov.u32 	%r10, s;
	add.s32 	%r4, %r10, %r9;
	st.shared.f32 	[%r4], %f9;
	bar.sync 	0;
	setp.lt.u32 	%p2, %r13, 2;
	@%p2 bra 	$L__BB1_6;
$L__BB1_3:
	shr.u32 	%r6, %r13, 1;
	setp.ge.u32 	%p3, %r1, %r6;
	@%p3 bra 	$L__BB1_5;
	shl.b32 	%r11, %r6, 2;
	add.s32 	%r12, %r4, %r11;
	ld.shared.f32 	%f4, [%r12];
	ld.shared.f32 	%f5, [%r4];
	add.f32 	%f6, %f4, %f5;
	st.shared.f32 	[%r4], %f6;
$L__BB1_5:
	bar.sync 	0;
	setp.gt.u32 	%p4, %r13, 3;
	mov.u32 	%r13, %r6;
	@%p4 bra 	$L__BB1_3;
$L__BB1_6:
	setp.ne.s32 	%p5, %r1, 0;
	@%p5 bra 	$L__BB1_8;
	ld.shared.f32 	%f7, [s];
	cvta.to.global.u64 	%rd6, %rd2;
	atom.global.add.f32 	%f8, [%rd6], %f7;
$L__BB1_8:
	ret;

}


// ===== COMPILED SASS (sm_100) =====

	.target	sm_100

	.elftype	@"ET_EXEC"


//--------------------- .note.nv.tkinfo           --------------------------
	.section	.note.nv.tkinfo,"",@"SHT_NOTE"
	.sectionflags	@"SHF_NOTE_NV_TKINFO"
	.tkinfo
        /*0018*/ 	.word	0x00000002
        /*0030*/ 	.string	""
        /*0030*/ 	.string	"ptxas"
        /*0030*/ 	.string	"Cuda compilation tools, release 13.0, V13.0.88"
        /*0030*/ 	.string	"Build cuda_13.0.r13.0/compiler.36424714_0"
        /*0030*/ 	.string	"-arch sm_100 -m 64 "



//--------------------- .note.nv.cuinfo           --------------------------
	.section	.note.nv.cuinfo,"",@"SHT_NOTE"
	.sectionflags	@"SHF_NOTE_NV_CUINFO"
        /*0018*/ 	.short	0x0002
        /*001a*/ 	.short	0x0064
        /*001c*/ 	.short	0x0082
	.zero		2


//--------------------- .nv.info                  --------------------------
	.section	.nv.info,"",@"SHT_CUDA_INFO"
	.align	4


	//----- nvinfo : EIATTR_REGCOUNT
	.align		4
        /*0000*/ 	.byte	0x04, 0x2f
        /*0002*/ 	.short	(.L_1 - .L_0)
	.align		4
.L_0:
        /*0004*/ 	.word	index@(_Z17sum_global_atomicPKfPfi)
        /*0008*/ 	.word	0x00000008


	//----- nvinfo : EIATTR_FRAME_SIZE
	.align		4
.L_1:
        /*000c*/ 	.byte	0x04, 0x11
        /*000e*/ 	.short	(.L_3 - .L_2)
	.align		4
.L_2:
        /*0010*/ 	.word	index@(_Z17sum_global_atomicPKfPfi)
        /*0014*/ 	.word	0x00000000


	//----- nvinfo : EIATTR_REGCOUNT
	.align		4
.L_3:
        /*0018*/ 	.byte	0x04, 0x2f
        /*001a*/ 	.short	(.L_5 - .L_4)
	.align		4
.L_4:
        /*001c*/ 	.word	index@(_Z17sum_shared_reducePKfPfi)
        /*0020*/ 	.word	0x0000000a


	//----- nvinfo : EIATTR_FRAME_SIZE
	.align		4
.L_5:
        /*0024*/ 	.byte	0x04, 0x11
        /*0026*/ 	.short	(.L_7 - .L_6)
	.align		4
.L_6:
        /*0028*/ 	.word	index@(_Z17sum_shared_reducePKfPfi)
        /*002c*/ 	.word	0x00000000


	//----- nvinfo : EIATTR_MIN_STACK_SIZE
	.align		4
.L_7:
        /*0030*/ 	.byte	0x04, 0x12
        /*0032*/ 	.short	(.L_9 - .L_8)
	.align		4
.L_8:
        /*0034*/ 	.word	index@(_Z17sum_shared_reducePKfPfi)
        /*0038*/ 	.word	0x00000000


	//----- nvinfo : EIATTR_MIN_STACK_SIZE
	.align		4
.L_9:
        /*003c*/ 	.byte	0x04, 0x12
        /*003e*/ 	.short	(.L_11 - .L_10)
	.align		4
.L_10:
        /*0040*/ 	.word	index@(_Z17sum_global_atomicPKfPfi)
        /*0044*/ 	.word	0x00000000
.L_11:


//--------------------- .nv.compat                --------------------------
	.section	.nv.compat,"",@"SHT_CUDA_COMPAT_INFO"
	.align	4
        /*0000*/ 	.byte	0x02, 0x09, 0x00, 0x00, 0x02, 0x02, 0x01, 0x00, 0x02, 0x05, 0x05, 0x00, 0x03, 0x07, 0x01, 0x01
        /*0010*/ 	.byte	0x02, 0x03, 0x00, 0x00, 0x02, 0x06, 0x01, 0x00, 0x04, 0x0b, 0x08, 0x00, 0x09, 0x00, 0x00, 0x00
        /*0020*/ 	.byte	0x00, 0x00, 0x00, 0x00


//--------------------- .nv.info._Z17sum_shared_reducePKfPfi --------------------------
	.section	.nv.info._Z17sum_shared_reducePKfPfi,"",@"SHT_CUDA_INFO"
	.sectionflags	@""
	.align	4


	//----- nvinfo : EIATTR_CUDA_API_VERSION
	.align		4
        /*0000*/ 	.byte	0x04, 0x37
        /*0002*/ 	.short	(.L_13 - .L_12)
.L_12:
        /*0004*/ 	.word	0x00000082


	//----- nvinfo : EIATTR_KPARAM_INFO
	.align		4
.L_13:
        /*0008*/ 	.byte	0x04, 0x17
        /*000a*/ 	.short	(.L_15 - .L_14)
.L_14:
        /*000c*/ 	.word	0x00000000
        /*0010*/ 	.short	0x0002
        /*0012*/ 	.short	0x0010
        /*0014*/ 	.byte	0x00, 0xf0, 0x11, 0x00


	//----- nvinfo : EIATTR_KPARAM_INFO
	.align		4
.L_15:
        /*0018*/ 	.byte	0x04, 0x17
        /*001a*/ 	.short	(.L_17 - .L_16)
.L_16:
        /*001c*/ 	.word	0x00000000
        /*0020*/ 	.short	0x0001
        /*0022*/ 	.short	0x0008
        /*0024*/ 	.byte	0x00, 0xf5, 0x21, 0x00


	//----- nvinfo : EIATTR_KPARAM_INFO
	.align		4
.L_17:
        /*0028*/ 	.byte	0x04, 0x17
        /*002a*/ 	.short	(.L_19 - .L_18)
.L_18:
        /*002c*/ 	.word	0x00000000
        /*0030*/ 	.short	0x0000
        /*0032*/ 	.short	0x0000
        /*0034*/ 	.byte	0x00, 0xf5, 0x21, 0x00


	//----- nvinfo : EIATTR_SPARSE_MMA_MASK
	.align		4
.L_19:
        /*0038*/ 	.byte	0x03, 0x50
        /*003a*/ 	.short	0x0000


	//----- nvinfo : EIATTR_MAXREG_COUNT
	.align		4
        /*003c*/ 	.byte	0x03, 0x1b
        /*003e*/ 	.short	0x00ff


	//----- nvinfo : EIATTR_NUM_BARRIERS
	.align		4
        /*0040*/ 	.byte	0x02, 0x4c
        /*0042*/ 	.byte	0x01
	.zero		1


	//----- nvinfo : EIATTR_MERCURY_ISA_VERSION
	.align		4
        /*0044*/ 	.byte	0x03, 0x5f
        /*0046*/ 	.short	0x0101


	//----- nvinfo : EIATTR_VRC_CTA_INIT_COUNT
	.align		4
        /*0048*/ 	.byte	0x02, 0x4a
	.zero		1
	.zero		1


	//----- nvinfo : EIATTR_EXIT_INSTR_OFFSETS
	.align		4
        /*004c*/ 	.byte	0x04, 0x1c
        /*004e*/ 	.short	(.L_21 - .L_20)


	//   ....[0]....
.L_20:
        /*0050*/ 	.word	0x00000200


	//   ....[1]....
        /*0054*/ 	.word	0x00000270


	//----- nvinfo : EIATTR_CBANK_PARAM_SIZE
	.align		4
.L_21:
        /*0058*/ 	.byte	0x03, 0x19
        /*005a*/ 	.short	0x0014


	//----- nvinfo : EIATTR_PARAM_CBANK
	.align		4
        /*005c*/ 	.byte	0x04, 0x0a
        /*005e*/ 	.short	(.L_23 - .L_22)
	.align		4
.L_22:
        /*0060*/ 	.word	index@(.nv.constant0._Z17sum_shared_reducePKfPfi)
        /*0064*/ 	.short	0x0380
        /*0066*/ 	.short	0x0014


	//----- nvinfo : EIATTR_SW_WAR
	.align		4
.L_23:
        /*0068*/ 	.byte	0x04, 0x36
        /*006a*/ 	.short	(.L_25 - .L_24)
.L_24:
        /*006c*/ 	.word	0x00000008
.L_25:


//--------------------- .nv.info._Z17sum_global_atomicPKfPfi --------------------------
	.section	.nv.info._Z17sum_global_atomicPKfPfi,"",@"SHT_CUDA_INFO"
	.sectionflags	@""
	.align	4


	//----- nvinfo : EIATTR_CUDA_API_VERSION
	.align		4
        /*0000*/ 	.byte	0x04, 0x37
        /*0002*/ 	.short	(.L_27 - .L_26)
.L_26:
        /*0004*/ 	.word	0x00000082


	//----- nvinfo : EIATTR_KPARAM_INFO
	.align		4
.L_27:
        /*0008*/ 	.byte	0x04, 0x17
        /*000a*/ 	.short	(.L_29 - .L_28)
.L_28:
        /*000c*/ 	.word	0x00000000
        /*0010*/ 	.short	0x0002
        /*0012*/ 	.short	0x0010
        /*0014*/ 	.byte	0x00, 0xf0, 0x11, 0x00


	//----- nvinfo : EIATTR_KPARAM_INFO
	.align		4
.L_29:
        /*0018*/ 	.byte	0x04, 0x17
        /*001a*/ 	.short	(.L_31 - .L_30)
.L_30:
        /*001c*/ 	.word	0x00000000
        /*0020*/ 	.short	0x0001
        /*0022*/ 	.short	0x0008
        /*0024*/ 	.byte	0x00, 0xf5, 0x21, 0x00


	//----- nvinfo : EIATTR_KPARAM_INFO
	.align		4
.L_31:
        /*0028*/ 	.byte	0x04, 0x17
        /*002a*/ 	.short	(.L_33 - .L_32)
.L_32:
        /*002c*/ 	.word	0x00000000
        /*0030*/ 	.short	0x0000
        /*0032*/ 	.short	0x0000
        /*0034*/ 	.byte	0x00, 0xf5, 0x21, 0x00


	//----- nvinfo : EIATTR_SPARSE_MMA_MASK
	.align		4
.L_33:
        /*0038*/ 	.byte	0x03, 0x50
        /*003a*/ 	.short	0x0000


	//----- nvinfo : EIATTR_MAXREG_COUNT
	.align		4
        /*003c*/ 	.byte	0x03, 0x1b
        /*003e*/ 	.short	0x00ff


	//----- nvinfo : EIATTR_MERCURY_ISA_VERSION
	.align		4
        /*0040*/ 	.byte	0x03, 0x5f
        /*0042*/ 	.short	0x0101


	//----- nvinfo : EIATTR_VRC_CTA_INIT_COUNT
	.align		4
        /*0044*/ 	.byte	0x02, 0x4a
	.zero		1
	.zero		1


	//----- nvinfo : EIATTR_EXIT_INSTR_OFFSETS
	.align		4
        /*0048*/ 	.byte	0x04, 0x1c
        /*004a*/ 	.short	(.L_35 - .L_34)


	//   ....[0]....
.L_34:
        /*004c*/ 	.word	0x00000070


	//   ....[1]....
        /*0050*/ 	.word	0x000000e0


	//----- nvinfo : EIATTR_CBANK_PARAM_SIZE
	.align		4
.L_35:
        /*0054*/ 	.byte	0x03, 0x19
        /*0056*/ 	.short	0x0014


	//----- nvinfo : EIATTR_PARAM_CBANK
	.align		4
        /*0058*/ 	.byte	0x04, 0x0a
        /*005a*/ 	.short	(.L_37 - .L_36)
	.align		4
.L_36:
        /*005c*/ 	.word	index@(.nv.constant0._Z17sum_global_atomicPKfPfi)
        /*0060*/ 	.short	0x0380
        /*0062*/ 	.short	0x0014


	//----- nvinfo : EIATTR_SW_WAR
	.align		4
.L_37:
        /*0064*/ 	.byte	0x04, 0x36
        /*0066*/ 	.short	(.L_39 - .L_38)
.L_38:
        /*0068*/ 	.word	0x00000008
.L_39:


//--------------------- .nv.callgraph             --------------------------
	.section	.nv.callgraph,"",@"SHT_CUDA_CALLGRAPH"
	.align	4
	.sectionentsize	8
	.align		4
        /*0000*/ 	.word	0x00000000
	.align		4
        /*0004*/ 	.word	0xffffffff
	.align		4
        /*0008*/ 	.word	0x00000000
	.align		4
        /*000c*/ 	.word	0xfffffffe
	.align		4
        /*0010*/ 	.word	0x00000000
	.align		4
        /*0014*/ 	.word	0xfffffffd
	.align		4
        /*0018*/ 	.word	0x00000000
	.align		4
        /*001c*/ 	.word	0xfffffffc


//--------------------- .text._Z17sum_shared_reducePKfPfi --------------------------
	.section	.text._Z17sum_shared_reducePKfPfi,"ax",@progbits
	.align	128
        .global         _Z17sum_shared_reducePKfPfi
        .type           _Z17sum_shared_reducePKfPfi,@function
        .size           _Z17sum_shared_reducePKfPfi,(.L_x_4 - _Z17sum_shared_reducePKfPfi)
        .other          _Z17sum_shared_reducePKfPfi,@"STO_CUDA_ENTRY STV_DEFAULT"
_Z17sum_shared_reducePKfPfi:
.text._Z17sum_shared_reducePKfPfi:
[----:B------:R-:W-:Y:S01]  /*0000*/  LDC R1, c[0x0][0x37c] ;  /* 0x0000df00ff017b82 */ /* 0x000fe20000000800 */
[----:B------:R-:W0:Y:S07]  /*0010*/  S2R R7, SR_TID.X ;  /* 0x0000000000077919 */ /* 0x000e2e0000002100 */
[----:B------:R-:W0:Y:S01]  /*0020*/  S2UR UR4, SR_CTAID.X ;  /* 0x00000000000479c3 */ /* 0x000e220000002500 */
[----:B------:R-:W1:Y:S01]  /*0030*/  LDCU UR5, c[0x0][0x390] ;  /* 0x00007200ff0577ac */ /* 0x000e620008000800 */
[----:B------:R-:W-:Y:S01]  /*0040*/  IMAD.MOV.U32 R4, RZ, RZ, RZ ;  /* 0x000000ffff047224 */ /* 0x000fe200078e00ff */
[----:B------:R-:W2:Y:S05]  /*0050*/  LDCU.64 UR6, c[0x0][0x358] ;  /* 0x00006b00ff0677ac */ /* 0x000eaa0008000a00 */
[----:B------:R-:W0:Y:S02]  /*0060*/  LDC R0, c[0x0][0x360] ;  /* 0x0000d800ff007b82 */ /* 0x000e240000000800 */
[----:B0-----:R-:W-:-:S05]  /*0070*/  IMAD R5, R0, UR4, R7 ;  /* 0x0000000400057c24 */ /* 0x001fca000f8e0207 */
[----:B-1----:R-:W-:-:S13]  /*0080*/  ISETP.GE.AND P0, PT, R5, UR5, PT ;  /* 0x0000000505007c0c */ /* 0x002fda000bf06270 */
[----:B------:R-:W0:Y:S02]  /*0090*/  @!P0 LDC.64 R2, c[0x0][0x380] ;  /* 0x0000e000ff028b82 */ /* 0x000e240000000a00 */
[----:B0-----:R-:W-:-:S05]  /*00a0*/  @!P0 IMAD.WIDE R2, R5, 0x4, R2 ;  /* 0x0000000405028825 */ /* 0x001fca00078e0202 */
[----:B--2---:R-:W2:Y:S01]  /*00b0*/  @!P0 LDG.E R4, desc[UR6][R2.64] ;  /* 0x0000000602048981 */ /* 0x004ea2000c1e1900 */
[----:B------:R-:W0:Y:S01]  /*00c0*/  S2UR UR5, SR_CgaCtaId ;  /* 0x00000000000579c3 */ /* 0x000e220000008800 */
[----:B------:R-:W-:Y:S01]  /*00d0*/  UMOV UR4, 0x400 ;  /* 0x0000040000047882 */ /* 0x000fe20000000000 */
[----:B------:R-:W-:Y:S02]  /*00e0*/  ISETP.GE.U32.AND P1, PT, R0, 0x2, PT ;  /* 0x000000020000780c */ /* 0x000fe40003f26070 */
[----:B------:R-:W-:Y:S01]  /*00f0*/  ISETP.NE.AND P0, PT, R7, RZ, PT ;  /* 0x000000ff0700720c */ /* 0x000fe20003f05270 */
[----:B0-----:R-:W-:-:S06]  /*0100*/  ULEA UR4, UR5, UR4, 0x18 ;  /* 0x0000000405047291 */ /* 0x001fcc000f8ec0ff */
[----:B------:R-:W-:-:S05]  /*0110*/  LEA R5, R7, UR4, 0x2 ;  /* 0x0000000407057c11 */ /* 0x000fca000f8e10ff */
[----:B--2---:R0:W-:Y:S01]  /*0120*/  STS [R5], R4 ;  /* 0x0000000405007388 */ /* 0x0041e20000000800 */
[----:B------:R-:W-:Y:S06]  /*0130*/  BAR.SYNC.DEFER_BLOCKING 0x0 ;  /* 0x0000000000007b1d */ /* 0x000fec0000010000 */
[----:B------:R-:W-:Y:S05]  /*0140*/  @!P1 BRA `(.L_x_0) ;  /* 0x00000000002c9947 */ /* 0x000fea0003800000 */
.L_x_1:
[----:B------:R-:W-:-:S04]  /*0150*/  SHF.R.U32.HI R6, RZ, 0x1, R0 ;  /* 0x00000001ff067819 */ /* 0x000fc80000011600 */
[----:B------:R-:W-:-:S13]  /*0160*/  ISETP.GE.U32.AND P1, PT, R7, R6, PT ;  /* 0x000000060700720c */ /* 0x000fda0003f26070 */
[----:B------:R-:W-:Y:S01]  /*0170*/  @!P1 IMAD R2, R6, 0x4, R5 ;  /* 0x0000000406029824 */ /* 0x000fe200078e0205 */
[----:B------:R-:W-:Y:S05]  /*0180*/  @!P1 LDS R3, [R5] ;  /* 0x0000000005039984 */ /* 0x000fea0000000800 */
[----:B------:R-:W0:Y:S02]  /*0190*/  @!P1 LDS R2, [R2] ;  /* 0x0000000002029984 */ /* 0x000e240000000800 */
[----:B0-----:R-:W-:-:S05]  /*01a0*/  @!P1 FADD R4, R2, R3 ;  /* 0x0000000302049221 */ /* 0x001fca0000000000 */
[----:B------:R1:W-:Y:S01]  /*01b0*/  @!P1 STS [R5], R4 ;  /* 0x0000000405009388 */ /* 0x0003e20000000800 */
[----:B------:R-:W-:Y:S01]  /*01c0*/  BAR.SYNC.DEFER_BLOCKING 0x0 ;  /* 0x0000000000007b1d */ /* 0x000fe20000010000 */
[----:B------:R-:W-:Y:S01]  /*01d0*/  ISETP.GT.U32.AND P1, PT, R0, 0x3, PT ;  /* 0x000000030000780c */ /* 0x000fe20003f24070 */
[----:B------:R-:W-:-:S12]  /*01e0*/  IMAD.MOV.U32 R0, RZ, RZ, R6 ;  /* 0x000000ffff007224 */ /* 0x000fd800078e0006 */
[----:B-1----:R-:W-:Y:S05]  /*01f0*/  @P1 BRA `(.L_x_1) ;  /* 0xfffffffc00d41947 */ /* 0x002fea000383ffff */
.L_x_0:
[----:B------:R-:W-:Y:S05]  /*0200*/  @P0 EXIT ;  /* 0x000000000000094d */ /* 0x000fea0003800000 */
[----:B------:R-:W1:Y:S01]  /*0210*/  S2UR UR5, SR_CgaCtaId ;  /* 0x00000000000579c3 */ /* 0x000e620000008800 */
[----:B------:R-:W-:-:S07]  /*0220*/  UMOV UR4, 0x400 ;  /* 0x0000040000047882 */ /* 0x000fce0000000000 */
[----:B------:R-:W2:Y:S01]  /*0230*/  LDC.64 R2, c[0x0][0x388] ;  /* 0x0000e200ff027b82 */ /* 0x000ea20000000a00 */
[----:B-1----:R-:W-:-:S09]  /*0240*/  ULEA UR4, UR5, UR4, 0x18 ;  /* 0x0000000405047291 */ /* 0x002fd2000f8ec0ff */
[----:B0-----:R-:W2:Y:S04]  /*0250*/  LDS R5, [UR4] ;  /* 0x00000004ff057984 */ /* 0x001ea80008000800 */
[----:B--2---:R-:W-:Y:S01]  /*0260*/  REDG.E.ADD.F32.FTZ.RN.STRONG.GPU desc[UR6][R2.64], R5 ;  /* 0x00000005020079a6 */ /* 0x004fe2000c12f306 */
[----:B------:R-:W-:Y:S05]  /*0270*/  EXIT ;  /* 0x000000000000794d */ /* 0x000fea0003800000 */
.L_x_2:
[----:B------:R-:W-:-:S00]  /*0280*/  BRA `(.L_x_2) ;  /* 0xfffffffc00fc7947 */ /* 0x000fc0000383ffff */
[----:B------:R-:W-:-:S00]  /*0290*/  NOP ;  /* 0x0000000000007918 */ /* 0x000fc00000000000 */
        /* <DEDUP_REMOVED lines=14> */
.L_x_4:


//--------------------- .text._Z17sum_global_atomicPKfPfi --------------------------
	.section	.text._Z17sum_global_atomicPKfPfi,"ax",@progbits
	.align	128
        .global         _Z17sum_global_atomicPKfPfi
        .type           _Z17sum_global_atomicPKfPfi,@function
        .size           _Z17sum_global_atomicPKfPfi,(.L_x_5 - _Z17sum_global_atomicPKfPfi)
        .other          _Z17sum_global_atomicPKfPfi,@"STO_CUDA_ENTRY STV_DEFAULT"
_Z17sum_global_atomicPKfPfi:
.text._Z17sum_global_atomicPKfPfi:
[----:B------:R-:W-:Y:S01]  /*0000*/  LDC R1, c[0x0][0x37c] ;  /* 0x0000df00ff017b82 */ /* 0x000fe20000000800 */
[----:B------:R-:W0:Y:S07]  /*0010*/  S2R R0, SR_TID.X ;  /* 0x0000000000007919 */ /* 0x000e2e0000002100 */
[----:B------:R-:W0:Y:S01]  /*0020*/  S2UR UR4, SR_CTAID.X ;  /* 0x00000000000479c3 */ /* 0x000e220000002500 */
[----:B------:R-:W1:Y:S07]  /*0030*/  LDCU UR5, c[0x0][0x390] ;  /* 0x00007200ff0577ac */ /* 0x000e6e0008000800 */
[----:B------:R-:W0:Y:S02]  /*0040*/  LDC R5, c[0x0][0x360] ;  /* 0x0000d800ff057b82 */ /* 0x000e240000000800 */
[----:B0-----:R-:W-:-:S05]  /*0050*/  IMAD R5, R5, UR4, R0 ;  /* 0x0000000405057c24 */ /* 0x001fca000f8e0200 */
[----:B-1----:R-:W-:-:S13]  /*0060*/  ISETP.GE.AND P0, PT, R5, UR5, PT ;  /* 0x0000000505007c0c */ /* 0x002fda000bf06270 */
[----:B------:R-:W-:Y:S05]  /*0070*/  @P0 EXIT ;  /* 0x000000000000094d */ /* 0x000fea0003800000 */
[----:B------:R-:W0:Y:S01]  /*0080*/  LDC.64 R2, c[0x0][0x380] ;  /* 0x0000e000ff027b82 */ /* 0x000e220000000a00 */
[----:B------:R-:W1:Y:S01]  /*0090*/  LDCU.64 UR4, c[0x0][0x358] ;  /* 0x00006b00ff0477ac */ /* 0x000e620008000a00 */
[----:B0-----:R-:W-:-:S06]  /*00a0*/  IMAD.WIDE R2, R5, 0x4, R2 ;  /* 0x0000000405027825 */ /* 0x001fcc00078e0202 */
[----:B-1----:R-:W2:Y:S01]  /*00b0*/  LDG.E R3, desc[UR4][R2.64] ;  /* 0x0000000402037981 */ /* 0x002ea2000c1e1900 */
[----:B------:R-:W2:Y:S03]  /*00c0*/  LDC.64 R4, c[0x0][0x388] ;  /* 0x0000e200ff047b82 */ /* 0x000ea60000000a00 */
[----:B--2---:R-:W-:Y:S01]  /*00d0*/  REDG.E.ADD.F32.FTZ.RN.STRONG.GPU desc[UR4][R4.64], R3 ;  /* 0x00000003040079a6 */ /* 0x004fe2000c12f304 */
[----:B------:R-:W-:Y:S05]  /*00e0*/  EXIT ;  /* 0x000000000000794d */ /* 0x000fea0003800000 */
.L_x_3:
        /* <DEDUP_REMOVED lines=9> */
.L_x_5:


//--------------------- .nv.shared._Z17sum_shared_reducePKfPfi --------------------------
	.section	.nv.shared._Z17sum_shared_reducePKfPfi,"aw",@nobits
	.sectionflags	@""
	.align	16
	.zero		1024


//--------------------- .nv.shared.reserved.0     --------------------------
	.section	.nv.shared.reserved.0,"aw",@nobits
	.weak		__nv_reservedSMEM_offset_0_alias
	.size		__nv_reservedSMEM_offset_0_alias, 0, 64
	.other		__nv_reservedSMEM_offset_0_alias,@"STO_CUDA_RESERVED_SHARED STV_DEFAULT"
__nv_reservedSMEM_offset_0_alias:
	.zero		0
	.zero		64


//--------------------- .nv.shared._Z17sum_global_atomicPKfPfi --------------------------
	.section	.nv.shared._Z17sum_global_atomicPKfPfi,"aw",@nobits
	.sectionflags	@""
	.align	16
	.zero		1024


//--------------------- .nv.constant0._Z17sum_shared_reducePKfPfi --------------------------
	.section	.nv.constant0._Z17sum_shared_reducePKfPfi,"a",@progbits
	.sectionflags	@""
	.align	4
.nv.constant0._Z17sum_shared_reducePKfPfi:
	.zero		916


//--------------------- .nv.constant0._Z17sum_global_atomicPKfPfi --------------------------
	.section	.nv.constant0._Z17sum_global_atomicPKfPfi,"a",@progbits
	.sectionflags	@""
	.align	4
.nv.constant0._Z17sum_global_atomicPKfPfi:
	.zero		916


//--------------------- SYMBOLS --------------------------

	.type		.nv.reservedSmem.offset0,@object
	.size		.nv.reservedSmem.offset0,0x4
	.type		.nv.reservedSmem.cap,@object
	.size		.nv.reservedSmem.cap,0x4
